//
// Generated by NVIDIA NVVM Compiler
//
// Compiler Build ID: CL-36424714
// Cuda compilation tools, release 13.0, V13.0.88
// Based on NVVM 20.0.0
//

.version 9.0
.target sm_100
.address_size 64

	// .globl	_Z4reluPfS_

.visible .entry _Z4reluPfS_(
	.param .u64 .ptr .align 1 _Z4reluPfS__param_0,
	.param .u64 .ptr .align 1 _Z4reluPfS__param_1
)
.maxntid 60
{
	.reg .b32 	%r<2>;
	.reg .b32 	%f<3>;
	.reg .b64 	%rd<8>;

	ld.param.u64 	%rd1, [_Z4reluPfS__param_0];
	ld.param.u64 	%rd2, [_Z4reluPfS__param_1];
	cvta.to.global.u64 	%rd3, %rd2;
	cvta.to.global.u64 	%rd4, %rd1;
	mov.u32 	%r1, %tid.x;
	mul.wide.u32 	%rd5, %r1, 4;
	add.s64 	%rd6, %rd4, %rd5;
	ld.global.nc.f32 	%f1, [%rd6];
	max.f32 	%f2, %f1, 0f00000000;
	add.s64 	%rd7, %rd3, %rd5;
	st.global.f32 	[%rd7], %f2;
	ret;

}


// ===== COMPILED SASS (sm_100) =====

	.target	sm_100

	.elftype	@"ET_EXEC"


//--------------------- .note.nv.tkinfo           --------------------------
	.section	.note.nv.tkinfo,"",@"SHT_NOTE"
	.sectionflags	@"SHF_NOTE_NV_TKINFO"
	.tkinfo
        /*0018*/ 	.word	0x00000002
        /*0030*/ 	.string	""
        /*0030*/ 	.string	"ptxas"
        /*0030*/ 	.string	"Cuda compilation tools, release 13.0, V13.0.88"
        /*0030*/ 	.string	"Build cuda_13.0.r13.0/compiler.36424714_0"
        /*0030*/ 	.string	"-arch sm_100 -m 64 "



//--------------------- .note.nv.cuinfo           --------------------------
	.section	.note.nv.cuinfo,"",@"SHT_NOTE"
	.sectionflags	@"SHF_NOTE_NV_CUINFO"
        /*0018*/ 	.short	0x0002
        /*001a*/ 	.short	0x0064
        /*001c*/ 	.short	0x0082
	.zero		2


//--------------------- .nv.info                  --------------------------
	.section	.nv.info,"",@"SHT_CUDA_INFO"
	.align	4


	//----- nvinfo : EIATTR_REGCOUNT
	.align		4
        /*0000*/ 	.byte	0x04, 0x2f
        /*0002*/ 	.short	(.L_1 - .L_0)
	.align		4
.L_0:
        /*0004*/ 	.word	index@(_Z4reluPfS_)
        /*0008*/ 	.word	0x0000000a


	//----- nvinfo : EIATTR_FRAME_SIZE
	.align		4
.L_1:
        /*000c*/ 	.byte	0x04, 0x11
        /*000e*/ 	.short	(.L_3 - .L_2)
	.align		4
.L_2:
        /*0010*/ 	.word	index@(_Z4reluPfS_)
        /*0014*/ 	.word	0x00000000


	//----- nvinfo : EIATTR_MIN_STACK_SIZE
	.align		4
.L_3:
        /*0018*/ 	.byte	0x04, 0x12
        /*001a*/ 	.short	(.L_5 - .L_4)
	.align		4
.L_4:
        /*001c*/ 	.word	index@(_Z4reluPfS_)
        /*0020*/ 	.word	0x00000000
.L_5:


//--------------------- .nv.compat                --------------------------
	.section	.nv.compat,"",@"SHT_CUDA_COMPAT_INFO"
	.align	4
        /*0000*/ 	.byte	0x02, 0x09, 0x00, 0x00, 0x02, 0x02, 0x01, 0x00, 0x02, 0x05, 0x05, 0x00, 0x03, 0x07, 0x01, 0x01
        /*0010*/ 	.byte	0x02, 0x03, 0x00, 0x00, 0x02, 0x06, 0x01, 0x00, 0x04, 0x0b, 0x08, 0x00, 0x09, 0x00, 0x00, 0x00
        /*0020*/ 	.byte	0x00, 0x00, 0x00, 0x00


//--------------------- .nv.info._Z4reluPfS_      --------------------------
	.section	.nv.info._Z4reluPfS_,"",@"SHT_CUDA_INFO"
	.sectionflags	@""
	.align	4


	//----- nvinfo : EIATTR_CUDA_API_VERSION
	.align		4
        /*0000*/ 	.byte	0x04, 0x37
        /*0002*/ 	.short	(.L_7 - .L_6)
.L_6:
        /*0004*/ 	.word	0x00000082


	//----- nvinfo : EIATTR_KPARAM_INFO
	.align		4
.L_7:
        /*0008*/ 	.byte	0x04, 0x17
        /*000a*/ 	.short	(.L_9 - .L_8)
.L_8:
        /*000c*/ 	.word	0x00000000
        /*0010*/ 	.short	0x0001
        /*0012*/ 	.short	0x0008
        /*0014*/ 	.byte	0x00, 0xf5, 0x21, 0x00


	//----- nvinfo : EIATTR_KPARAM_INFO
	.align		4
.L_9:
        /*0018*/ 	.byte	0x04, 0x17
        /*001a*/ 	.short	(.L_11 - .L_10)
.L_10:
        /*001c*/ 	.word	0x00000000
        /*0020*/ 	.short	0x0000
        /*0022*/ 	.short	0x0000
        /*0024*/ 	.byte	0x00, 0xf5, 0x21, 0x00


	//----- nvinfo : EIATTR_SPARSE_MMA_MASK
	.align		4
.L_11:
        /*0028*/ 	.byte	0x03, 0x50
        /*002a*/ 	.short	0x0000


	//----- nvinfo : EIATTR_MAXREG_COUNT
	.align		4
        /*002c*/ 	.byte	0x03, 0x1b
        /*002e*/ 	.short	0x00ff


	//----- nvinfo : EIATTR_MERCURY_ISA_VERSION
	.align		4
        /*0030*/ 	.byte	0x03, 0x5f
        /*0032*/ 	.short	0x0101


	//----- nvinfo : EIATTR_VRC_CTA_INIT_COUNT
	.align		4
        /*0034*/ 	.byte	0x02, 0x4a
	.zero		1
	.zero		1


	//----- nvinfo : EIATTR_EXIT_INSTR_OFFSETS
	.align		4
        /*0038*/ 	.byte	0x04, 0x1c
        /*003a*/ 	.short	(.L_13 - .L_12)


	//   ....[0]....
.L_12:
        /*003c*/ 	.word	0x000000a0


	//----- nvinfo : EIATTR_MAX_THREADS
	.align		4
.L_13:
        /*0040*/ 	.byte	0x04, 0x05
        /*0042*/ 	.short	(.L_15 - .L_14)
.L_14:
        /*0044*/ 	.word	0x0000003c
        /*0048*/ 	.word	0x00000001
        /*004c*/ 	.word	0x00000001


	//----- nvinfo : EIATTR_CBANK_PARAM_SIZE
	.align		4
.L_15:
        /*0050*/ 	.byte	0x03, 0x19
        /*0052*/ 	.short	0x0010


	//----- nvinfo : EIATTR_PARAM_CBANK
	.align		4
        /*0054*/ 	.byte	0x04, 0x0a
        /*0056*/ 	.short	(.L_17 - .L_16)
	.align		4
.L_16:
        /*0058*/ 	.word	index@(.nv.constant0._Z4reluPfS_)
        /*005c*/ 	.short	0x0380
        /*005e*/ 	.short	0x0010


	//----- nvinfo : EIATTR_SW_WAR
	.align		4
.L_17:
        /*0060*/ 	.byte	0x04, 0x36
        /*0062*/ 	.short	(.L_19 - .L_18)
.L_18:
        /*0064*/ 	.word	0x00000008
.L_19:


//--------------------- .nv.callgraph             --------------------------
	.section	.nv.callgraph,"",@"SHT_CUDA_CALLGRAPH"
	.align	4
	.sectionentsize	8
	.align		4
        /*0000*/ 	.word	0x00000000
	.align		4
        /*0004*/ 	.word	0xffffffff
	.align		4
        /*0008*/ 	.word	0x00000000
	.align		4
        /*000c*/ 	.word	0xfffffffe
	.align		4
        /*0010*/ 	.word	0x00000000
	.align		4
        /*0014*/ 	.word	0xfffffffd
	.align		4
        /*0018*/ 	.word	0x00000000
	.align		4
        /*001c*/ 	.word	0xfffffffc


//--------------------- .text._Z4reluPfS_         --------------------------
	.section	.text._Z4reluPfS_,"ax",@progbits
	.align	128
        .global         _Z4reluPfS_
        .type           _Z4reluPfS_,@function
        .size           _Z4reluPfS_,(.L_x_1 - _Z4reluPfS_)
        .other          _Z4reluPfS_,@"STO_CUDA_ENTRY STV_DEFAULT"
_Z4reluPfS_:
.text._Z4reluPfS_:
[----:B------:R-:W-:Y:S01]  /*0000*/  LDC R1, c[0x0][0x37c] ;  /* 0x0000df00ff017b82 */ /* 0x000fe20000000800 */
[----:B------:R-:W0:Y:S07]  /*0010*/  S2R R7, SR_TID.X ;  /* 0x0000000000077919 */ /* 0x000e2e0000002100 */
[----:B------:R-:W0:Y:S01]  /*0020*/  LDC.64 R2, c[0x0][0x380] ;  /* 0x0000e000ff027b82 */ /* 0x000e220000000a00 */
[----:B------:R-:W1:Y:S07]  /*0030*/  LDCU.64 UR4, c[0x0][0x358] ;  /* 0x00006b00ff0477ac */ /* 0x000e6e0008000a00 */
[----:B------:R-:W2:Y:S01]  /*0040*/  LDC.64 R4, c[0x0][0x388] ;  /* 0x0000e200ff047b82 */ /* 0x000ea20000000a00 */
[----:B0-----:R-:W-:-:S06]  /*0050*/  IMAD.WIDE.U32 R2, R7, 0x4, R2 ;  /* 0x0000000407027825 */ /* 0x001fcc00078e0002 */
[----:B-1----:R-:W3:Y:S01]  /*0060*/  LDG.E.CONSTANT R2, desc[UR4][R2.64] ;  /* 0x0000000402027981 */ /* 0x002ee2000c1e9900 */
[----:B--2---:R-:W-:Y:S01]  /*0070*/  IMAD.WIDE.U32 R4, R7, 0x4, R4 ;  /* 0x0000000407047825 */ /* 0x004fe200078e0004 */
[----:B---3--:R-:W-:-:S05]  /*0080*/  FMNMX R7, RZ, R2, !PT ;  /* 0x00000002ff077209 */ /* 0x008fca0007800000 */
[----:B------:R-:W-:Y:S01]  /*0090*/  STG.E desc[UR4][R4.64], R7 ;  /* 0x0000000704007986 */ /* 0x000fe2000c101904 */
[----:B------:R-:W-:Y:S05]  /*00a0*/  EXIT ;  /* 0x000000000000794d */ /* 0x000fea0003800000 */
.L_x_0:
[----:B------:R-:W-:-:S00]  /*00b0*/  BRA `(.L_x_0) ;  /* 0xfffffffc00fc7947 */ /* 0x000fc0000383ffff */
[----:B------:R-:W-:-:S00]  /*00c0*/  NOP ;  /* 0x0000000000007918 */ /* 0x000fc00000000000 */
        /* <DEDUP_REMOVED lines=11> */
.L_x_1:


//--------------------- .nv.shared.reserved.0     --------------------------
	.section	.nv.shared.reserved.0,"aw",@nobits
	.weak		__nv_reservedSMEM_offset_0_alias
	.size		__nv_reservedSMEM_offset_0_alias, 0, 64
	.other		__nv_reservedSMEM_offset_0_alias,@"STO_CUDA_RESERVED_SHARED STV_DEFAULT"
__nv_reservedSMEM_offset_0_alias:
	.zero		0
	.zero		64


//--------------------- .nv.constant0._Z4reluPfS_ --------------------------
	.section	.nv.constant0._Z4reluPfS_,"a",@progbits
	.sectionflags	@""
	.align	4
.nv.constant0._Z4reluPfS_:
	.zero		912


//--------------------- SYMBOLS --------------------------

	.type		.nv.reservedSmem.offset0,@object
	.size		.nv.reservedSmem.offset0,0x4
